//
// Generated by NVIDIA NVVM Compiler
//
// Compiler Build ID: CL-36424714
// Cuda compilation tools, release 13.0, V13.0.88
// Based on NVVM 20.0.0
//

.version 9.0
.target sm_100
.address_size 64

	// .globl	_Z15vectorAddKernelPKfS0_Pfi

.visible .entry _Z15vectorAddKernelPKfS0_Pfi(
	.param .u64 .ptr .align 1 _Z15vectorAddKernelPKfS0_Pfi_param_0,
	.param .u64 .ptr .align 1 _Z15vectorAddKernelPKfS0_Pfi_param_1,
	.param .u64 .ptr .align 1 _Z15vectorAddKernelPKfS0_Pfi_param_2,
	.param .u32 _Z15vectorAddKernelPKfS0_Pfi_param_3
)
{
	.reg .pred 	%p<2>;
	.reg .b32 	%r<6>;
	.reg .b32 	%f<4>;
	.reg .b64 	%rd<11>;

	ld.param.u64 	%rd1, [_Z15vectorAddKernelPKfS0_Pfi_param_0];
	ld.param.u64 	%rd2, [_Z15vectorAddKernelPKfS0_Pfi_param_1];
	ld.param.u64 	%rd3, [_Z15vectorAddKernelPKfS0_Pfi_param_2];
	ld.param.u32 	%r2, [_Z15vectorAddKernelPKfS0_Pfi_param_3];
	mov.u32 	%r3, %ntid.x;
	mov.u32 	%r4, %ctaid.x;
	mov.u32 	%r5, %tid.x;
	mad.lo.s32 	%r1, %r3, %r4, %r5;
	setp.ge.s32 	%p1, %r1, %r2;
	@%p1 bra 	$L__BB0_2;
	cvta.to.global.u64 	%rd4, %rd1;
	cvta.to.global.u64 	%rd5, %rd2;
	cvta.to.global.u64 	%rd6, %rd3;
	mul.wide.s32 	%rd7, %r1, 4;
	add.s64 	%rd8, %rd4, %rd7;
	ld.global.f32 	%f1, [%rd8];
	add.s64 	%rd9, %rd5, %rd7;
	ld.global.f32 	%f2, [%rd9];
	add.f32 	%f3, %f1, %f2;
	add.s64 	%rd10, %rd6, %rd7;
	st.global.f32 	[%rd10], %f3;
$L__BB0_2:
	ret;

}


// ===== COMPILED SASS (sm_100) =====

	.target	sm_100

	.elftype	@"ET_EXEC"


//--------------------- .note.nv.tkinfo           --------------------------
	.section	.note.nv.tkinfo,"",@"SHT_NOTE"
	.sectionflags	@"SHF_NOTE_NV_TKINFO"
	.tkinfo
        /*0018*/ 	.word	0x00000002
        /*0030*/ 	.string	""
        /*0030*/ 	.string	"ptxas"
        /*0030*/ 	.string	"Cuda compilation tools, release 13.0, V13.0.88"
        /*0030*/ 	.string	"Build cuda_13.0.r13.0/compiler.36424714_0"
        /*0030*/ 	.string	"-arch sm_100 -m 64 "



//--------------------- .note.nv.cuinfo           --------------------------
	.section	.note.nv.cuinfo,"",@"SHT_NOTE"
	.sectionflags	@"SHF_NOTE_NV_CUINFO"
        /*0018*/ 	.short	0x0002
        /*001a*/ 	.short	0x0064
        /*001c*/ 	.short	0x0082
	.zero		2


//--------------------- .nv.info                  --------------------------
	.section	.nv.info,"",@"SHT_CUDA_INFO"
	.align	4


	//----- nvinfo : EIATTR_REGCOUNT
	.align		4
        /*0000*/ 	.byte	0x04, 0x2f
        /*0002*/ 	.short	(.L_1 - .L_0)
	.align		4
.L_0:
        /*0004*/ 	.word	index@(_Z15vectorAddKernelPKfS0_Pfi)
        /*0008*/ 	.word	0x0000000c


	//----- nvinfo : EIATTR_FRAME_SIZE
	.align		4
.L_1:
        /*000c*/ 	.byte	0x04, 0x11
        /*000e*/ 	.short	(.L_3 - .L_2)
	.align		4
.L_2:
        /*0010*/ 	.word	index@(_Z15vectorAddKernelPKfS0_Pfi)
        /*0014*/ 	.word	0x00000000


	//----- nvinfo : EIATTR_MIN_STACK_SIZE
	.align		4
.L_3:
        /*0018*/ 	.byte	0x04, 0x12
        /*001a*/ 	.short	(.L_5 - .L_4)
	.align		4
.L_4:
        /*001c*/ 	.word	index@(_Z15vectorAddKernelPKfS0_Pfi)
        /*0020*/ 	.word	0x00000000
.L_5:


//--------------------- .nv.compat                --------------------------
	.section	.nv.compat,"",@"SHT_CUDA_COMPAT_INFO"
	.align	4
        /*0000*/ 	.byte	0x02, 0x09, 0x00, 0x00, 0x02, 0x02, 0x01, 0x00, 0x02, 0x05, 0x05, 0x00, 0x03, 0x07, 0x01, 0x01
        /*0010*/ 	.byte	0x02, 0x03, 0x00, 0x00, 0x02, 0x06, 0x01, 0x00, 0x04, 0x0b, 0x08, 0x00, 0x09, 0x00, 0x00, 0x00
        /*0020*/ 	.byte	0x00, 0x00, 0x00, 0x00


//--------------------- .nv.info._Z15vectorAddKernelPKfS0_Pfi --------------------------
	.section	.nv.info._Z15vectorAddKernelPKfS0_Pfi,"",@"SHT_CUDA_INFO"
	.sectionflags	@""
	.align	4


	//----- nvinfo : EIATTR_CUDA_API_VERSION
	.align		4
        /*0000*/ 	.byte	0x04, 0x37
        /*0002*/ 	.short	(.L_7 - .L_6)
.L_6:
        /*0004*/ 	.word	0x00000082


	//----- nvinfo : EIATTR_KPARAM_INFO
	.align		4
.L_7:
        /*0008*/ 	.byte	0x04, 0x17
        /*000a*/ 	.short	(.L_9 - .L_8)
.L_8:
        /*000c*/ 	.word	0x00000000
        /*0010*/ 	.short	0x0003
        /*0012*/ 	.short	0x0018
        /*0014*/ 	.byte	0x00, 0xf0, 0x11, 0x00


	//----- nvinfo : EIATTR_KPARAM_INFO
	.align		4
.L_9:
        /*0018*/ 	.byte	0x04, 0x17
        /*001a*/ 	.short	(.L_11 - .L_10)
.L_10:
        /*001c*/ 	.word	0x00000000
        /*0020*/ 	.short	0x0002
        /*0022*/ 	.short	0x0010
        /*0024*/ 	.byte	0x00, 0xf5, 0x21, 0x00


	//----- nvinfo : EIATTR_KPARAM_INFO
	.align		4
.L_11:
        /*0028*/ 	.byte	0x04, 0x17
        /*002a*/ 	.short	(.L_13 - .L_12)
.L_12:
        /*002c*/ 	.word	0x00000000
        /*0030*/ 	.short	0x0001
        /*0032*/ 	.short	0x0008
        /*0034*/ 	.byte	0x00, 0xf5, 0x21, 0x00


	//----- nvinfo : EIATTR_KPARAM_INFO
	.align		4
.L_13:
        /*0038*/ 	.byte	0x04, 0x17
        /*003a*/ 	.short	(.L_15 - .L_14)
.L_14:
        /*003c*/ 	.word	0x00000000
        /*0040*/ 	.short	0x0000
        /*0042*/ 	.short	0x0000
        /*0044*/ 	.byte	0x00, 0xf5, 0x21, 0x00


	//----- nvinfo : EIATTR_SPARSE_MMA_MASK
	.align		4
.L_15:
        /*0048*/ 	.byte	0x03, 0x50
        /*004a*/ 	.short	0x0000


	//----- nvinfo : EIATTR_MAXREG_COUNT
	.align		4
        /*004c*/ 	.byte	0x03, 0x1b
        /*004e*/ 	.short	0x00ff


	//----- nvinfo : EIATTR_MERCURY_ISA_VERSION
	.align		4
        /*0050*/ 	.byte	0x03, 0x5f
        /*0052*/ 	.short	0x0101


	//----- nvinfo : EIATTR_VRC_CTA_INIT_COUNT
	.align		4
        /*0054*/ 	.byte	0x02, 0x4a
	.zero		1
	.zero		1


	//----- nvinfo : EIATTR_EXIT_INSTR_OFFSETS
	.align		4
        /*0058*/ 	.byte	0x04, 0x1c
        /*005a*/ 	.short	(.L_17 - .L_16)


	//   ....[0]....
.L_16:
        /*005c*/ 	.word	0x00000070


	//   ....[1]....
        /*0060*/ 	.word	0x00000130


	//----- nvinfo : EIATTR_CBANK_PARAM_SIZE
	.align		4
.L_17:
        /*0064*/ 	.byte	0x03, 0x19
        /*0066*/ 	.short	0x001c


	//----- nvinfo : EIATTR_PARAM_CBANK
	.align		4
        /*0068*/ 	.byte	0x04, 0x0a
        /*006a*/ 	.short	(.L_19 - .L_18)
	.align		4
.L_18:
        /*006c*/ 	.word	index@(.nv.constant0._Z15vectorAddKernelPKfS0_Pfi)
        /*0070*/ 	.short	0x0380
        /*0072*/ 	.short	0x001c


	//----- nvinfo : EIATTR_SW_WAR
	.align		4
.L_19:
        /*0074*/ 	.byte	0x04, 0x36
        /*0076*/ 	.short	(.L_21 - .L_20)
.L_20:
        /*0078*/ 	.word	0x00000008
.L_21:


//--------------------- .nv.callgraph             --------------------------
	.section	.nv.callgraph,"",@"SHT_CUDA_CALLGRAPH"
	.align	4
	.sectionentsize	8
	.align		4
        /*0000*/ 	.word	0x00000000
	.align		4
        /*0004*/ 	.word	0xffffffff
	.align		4
        /*0008*/ 	.word	0x00000000
	.align		4
        /*000c*/ 	.word	0xfffffffe
	.align		4
        /*0010*/ 	.word	0x00000000
	.align		4
        /*0014*/ 	.word	0xfffffffd
	.align		4
        /*0018*/ 	.word	0x00000000
	.align		4
        /*001c*/ 	.word	0xfffffffc


//--------------------- .text._Z15vectorAddKernelPKfS0_Pfi --------------------------
	.section	.text._Z15vectorAddKernelPKfS0_Pfi,"ax",@progbits
	.align	128
        .global         _Z15vectorAddKernelPKfS0_Pfi
        .type           _Z15vectorAddKernelPKfS0_Pfi,@function
        .size           _Z15vectorAddKernelPKfS0_Pfi,(.L_x_1 - _Z15vectorAddKernelPKfS0_Pfi)
        .other          _Z15vectorAddKernelPKfS0_Pfi,@"STO_CUDA_ENTRY STV_DEFAULT"
_Z15vectorAddKernelPKfS0_Pfi:
.text._Z15vectorAddKernelPKfS0_Pfi:
[----:B------:R-:W-:Y:S01]  /*0000*/  LDC R1, c[0x0][0x37c] ;  /* 0x0000df00ff017b82 */ /* 0x000fe20000000800 */
[----:B------:R-:W0:Y:S01]  /*0010*/  S2R R9, SR_CTAID.X ;  /* 0x0000000000097919 */ /* 0x000e220000002500 */
[----:B------:R-:W0:Y:S01]  /*0020*/  LDCU UR4, c[0x0][0x360] ;  /* 0x00006c00ff0477ac */ /* 0x000e220008000800 */
[----:B------:R-:W0:Y:S01]  /*0030*/  S2R R0, SR_TID.X ;  /* 0x0000000000007919 */ /* 0x000e220000002100 */
[----:B------:R-:W1:Y:S01]  /*0040*/  LDCU UR5, c[0x0][0x398] ;  /* 0x00007300ff0577ac */ /* 0x000e620008000800 */
[----:B0-----:R-:W-:-:S05]  /*0050*/  IMAD R9, R9, UR4, R0 ;  /* 0x0000000409097c24 */ /* 0x001fca000f8e0200 */
[----:B-1----:R-:W-:-:S13]  /*0060*/  ISETP.GE.AND P0, PT, R9, UR5, PT ;  /* 0x0000000509007c0c */ /* 0x002fda000bf06270 */
[----:B------:R-:W-:Y:S05]  /*0070*/  @P0 EXIT ;  /* 0x000000000000094d */ /* 0x000fea0003800000 */
[----:B------:R-:W0:Y:S01]  /*0080*/  LDC.64 R2, c[0x0][0x380] ;  /* 0x0000e000ff027b82 */ /* 0x000e220000000a00 */
[----:B------:R-:W1:Y:S07]  /*0090*/  LDCU.64 UR4, c[0x0][0x358] ;  /* 0x00006b00ff0477ac */ /* 0x000e6e0008000a00 */
[----:B------:R-:W2:Y:S08]  /*00a0*/  LDC.64 R4, c[0x0][0x388] ;  /* 0x0000e200ff047b82 */ /* 0x000eb00000000a00 */
[----:B------:R-:W3:Y:S01]  /*00b0*/  LDC.64 R6, c[0x0][0x390] ;  /* 0x0000e400ff067b82 */ /* 0x000ee20000000a00 */
[----:B0-----:R-:W-:-:S06]  /*00c0*/  IMAD.WIDE R2, R9, 0x4, R2 ;  /* 0x0000000409027825 */ /* 0x001fcc00078e0202 */
[----:B-1----:R-:W4:Y:S01]  /*00d0*/  LDG.E R2, desc[UR4][R2.64] ;  /* 0x0000000402027981 */ /* 0x002f22000c1e1900 */
[----:B--2---:R-:W-:-:S06]  /*00e0*/  IMAD.WIDE R4, R9, 0x4, R4 ;  /* 0x0000000409047825 */ /* 0x004fcc00078e0204 */
[----:B------:R-:W4:Y:S01]  /*00f0*/  LDG.E R5, desc[UR4][R4.64] ;  /* 0x0000000404057981 */ /* 0x000f22000c1e1900 */
[----:B---3--:R-:W-:-:S04]  /*0100*/  IMAD.WIDE R6, R9, 0x4, R6 ;  /* 0x0000000409067825 */ /* 0x008fc800078e0206 */
[----:B----4-:R-:W-:-:S05]  /*0110*/  FADD R9, R2, R5 ;  /* 0x0000000502097221 */ /* 0x010fca0000000000 */
[----:B------:R-:W-:Y:S01]  /*0120*/  STG.E desc[UR4][R6.64], R9 ;  /* 0x0000000906007986 */ /* 0x000fe2000c101904 */
[----:B------:R-:W-:Y:S05]  /*0130*/  EXIT ;  /* 0x000000000000794d */ /* 0x000fea0003800000 */
.L_x_0:
[----:B------:R-:W-:-:S00]  /*0140*/  BRA `(.L_x_0) ;  /* 0xfffffffc00fc7947 */ /* 0x000fc0000383ffff */
[----:B------:R-:W-:-:S00]  /*0150*/  NOP ;  /* 0x0000000000007918 */ /* 0x000fc00000000000 */
        /* <DEDUP_REMOVED lines=10> */
.L_x_1:


//--------------------- .nv.shared.reserved.0     --------------------------
	.section	.nv.shared.reserved.0,"aw",@nobits
	.weak		__nv_reservedSMEM_offset_0_alias
	.size		__nv_reservedSMEM_offset_0_alias, 0, 64
	.other		__nv_reservedSMEM_offset_0_alias,@"STO_CUDA_RESERVED_SHARED STV_DEFAULT"
__nv_reservedSMEM_offset_0_alias:
	.zero		0
	.zero		64


//--------------------- .nv.constant0._Z15vectorAddKernelPKfS0_Pfi --------------------------
	.section	.nv.constant0._Z15vectorAddKernelPKfS0_Pfi,"a",@progbits
	.sectionflags	@""
	.align	4
.nv.constant0._Z15vectorAddKernelPKfS0_Pfi:
	.zero		924


//--------------------- SYMBOLS --------------------------

	.type		.nv.reservedSmem.offset0,@object
	.size		.nv.reservedSmem.offset0,0x4
